//
// Generated by NVIDIA NVVM Compiler
//
// Compiler Build ID: CL-36424714
// Cuda compilation tools, release 13.0, V13.0.88
// Based on NVVM 20.0.0
//

.version 9.0
.target sm_100
.address_size 64

	// .globl	_Z24random_walk_kernel_basicPiS_Pyiiiii
.global .align 4 .b8 precalc_xorwow_matrix[102400];
.global .align 4 .b8 precalc_xorwow_offset_matrix[102400];
.global .align 4 .b8 mrg32k3aM1[2304];
.global .align 4 .b8 mrg32k3aM2[2304];
.global .align 4 .b8 mrg32k3aM1SubSeq[2016];
.global .align 4 .b8 mrg32k3aM2SubSeq[2016];
.global .align 4 .b8 mrg32k3aM1Seq[2304];
.global .align 4 .b8 mrg32k3aM2Seq[2304];
.const .align 8 .b8 __cr_lgamma_table[72];

.visible .entry _Z24random_walk_kernel_basicPiS_Pyiiiii(
	.param .u64 .ptr .align 1 _Z24random_walk_kernel_basicPiS_Pyiiiii_param_0,
	.param .u64 .ptr .align 1 _Z24random_walk_kernel_basicPiS_Pyiiiii_param_1,
	.param .u64 .ptr .align 1 _Z24random_walk_kernel_basicPiS_Pyiiiii_param_2,
	.param .u32 _Z24random_walk_kernel_basicPiS_Pyiiiii_param_3,
	.param .u32 _Z24random_walk_kernel_basicPiS_Pyiiiii_param_4,
	.param .u32 _Z24random_walk_kernel_basicPiS_Pyiiiii_param_5,
	.param .u32 _Z24random_walk_kernel_basicPiS_Pyiiiii_param_6,
	.param .u32 _Z24random_walk_kernel_basicPiS_Pyiiiii_param_7
)
{
	.reg .pred 	%p<15>;
	.reg .b32 	%r<47>;
	.reg .b64 	%rd<11>;

	ld.param.u64 	%rd4, [_Z24random_walk_kernel_basicPiS_Pyiiiii_param_0];
	ld.param.u64 	%rd5, [_Z24random_walk_kernel_basicPiS_Pyiiiii_param_1];
	ld.param.u64 	%rd6, [_Z24random_walk_kernel_basicPiS_Pyiiiii_param_2];
	ld.param.u32 	%r21, [_Z24random_walk_kernel_basicPiS_Pyiiiii_param_3];
	ld.param.u32 	%r25, [_Z24random_walk_kernel_basicPiS_Pyiiiii_param_4];
	ld.param.u32 	%r22, [_Z24random_walk_kernel_basicPiS_Pyiiiii_param_5];
	ld.param.u32 	%r23, [_Z24random_walk_kernel_basicPiS_Pyiiiii_param_6];
	ld.param.u32 	%r24, [_Z24random_walk_kernel_basicPiS_Pyiiiii_param_7];
	mov.u32 	%r26, %ctaid.x;
	mov.u32 	%r27, %ntid.x;
	mov.u32 	%r28, %tid.x;
	mad.lo.s32 	%r1, %r26, %r27, %r28;
	setp.ge.s32 	%p1, %r1, %r25;
	@%p1 bra 	$L__BB0_14;
	cvta.to.global.u64 	%rd7, %rd4;
	cvta.to.global.u64 	%rd8, %rd5;
	mul.wide.s32 	%rd9, %r1, 4;
	add.s64 	%rd1, %rd7, %rd9;
	ld.global.u32 	%r43, [%rd1];
	add.s64 	%rd2, %rd8, %rd9;
	ld.global.u32 	%r44, [%rd2];
	setp.lt.s32 	%p2, %r22, 1;
	@%p2 bra 	$L__BB0_13;
	add.s32 	%r42, %r1, 123456789;
	add.s32 	%r5, %r21, -1;
	cvta.to.global.u64 	%rd3, %rd6;
	mov.b32 	%r39, 0;
$L__BB0_3:
	setp.ge.s32 	%p3, %r43, %r23;
	setp.lt.s32 	%p4, %r43, %r24;
	and.pred  	%p5, %p3, %p4;
	setp.ge.s32 	%p6, %r44, %r23;
	setp.lt.s32 	%p7, %r44, %r24;
	and.pred  	%p8, %p6, %p7;
	and.pred  	%p9, %p5, %p8;
	not.pred 	%p10, %p9;
	@%p10 bra 	$L__BB0_5;
	atom.global.add.u64 	%rd10, [%rd3], 1;
$L__BB0_5:
	shl.b32 	%r31, %r42, 13;
	xor.b32  	%r32, %r31, %r42;
	shr.u32 	%r33, %r32, 17;
	xor.b32  	%r10, %r33, %r32;
	and.b32  	%r30, %r10, 3;
	setp.gt.s32 	%p11, %r30, 1;
	@%p11 bra 	$L__BB0_10;
	setp.eq.s32 	%p13, %r30, 0;
	@%p13 bra 	$L__BB0_7;
	bra.uni 	$L__BB0_8;
$L__BB0_7:
	add.s32 	%r37, %r44, 1;
	rem.s32 	%r44, %r37, %r21;
	bra.uni 	$L__BB0_12;
$L__BB0_8:
	add.s32 	%r36, %r5, %r44;
	rem.s32 	%r44, %r36, %r21;
	bra.uni 	$L__BB0_12;
$L__BB0_9:
	add.s32 	%r35, %r5, %r43;
	rem.s32 	%r43, %r35, %r21;
	bra.uni 	$L__BB0_12;
$L__BB0_10:
	setp.eq.s32 	%p12, %r30, 2;
	@%p12 bra 	$L__BB0_9;
	add.s32 	%r34, %r43, 1;
	rem.s32 	%r43, %r34, %r21;
$L__BB0_12:
	add.s32 	%r39, %r39, 1;
	setp.ne.s32 	%p14, %r39, %r22;
	shl.b32 	%r38, %r10, 5;
	xor.b32  	%r42, %r38, %r10;
	@%p14 bra 	$L__BB0_3;
$L__BB0_13:
	st.global.u32 	[%rd1], %r43;
	st.global.u32 	[%rd2], %r44;
$L__BB0_14:
	ret;

}


// ===== COMPILED SASS (sm_100) =====

	.target	sm_100

	.elftype	@"ET_EXEC"


//--------------------- .note.nv.tkinfo           --------------------------
	.section	.note.nv.tkinfo,"",@"SHT_NOTE"
	.sectionflags	@"SHF_NOTE_NV_TKINFO"
	.tkinfo
        /*0018*/ 	.word	0x00000002
        /*0030*/ 	.string	""
        /*0030*/ 	.string	"ptxas"
        /*0030*/ 	.string	"Cuda compilation tools, release 13.0, V13.0.88"
        /*0030*/ 	.string	"Build cuda_13.0.r13.0/compiler.36424714_0"
        /*0030*/ 	.string	"-arch sm_100 -m 64 "



//--------------------- .note.nv.cuinfo           --------------------------
	.section	.note.nv.cuinfo,"",@"SHT_NOTE"
	.sectionflags	@"SHF_NOTE_NV_CUINFO"
        /*0018*/ 	.short	0x0002
        /*001a*/ 	.short	0x0064
        /*001c*/ 	.short	0x0082
	.zero		2


//--------------------- .nv.info                  --------------------------
	.section	.nv.info,"",@"SHT_CUDA_INFO"
	.align	4


	//----- nvinfo : EIATTR_REGCOUNT
	.align		4
        /*0000*/ 	.byte	0x04, 0x2f
        /*0002*/ 	.short	(.L_10 - .L_9)
	.align		4
.L_9:
        /*0004*/ 	.word	index@(_Z24random_walk_kernel_basicPiS_Pyiiiii)
        /*0008*/ 	.word	0x00000012


	//----- nvinfo : EIATTR_FRAME_SIZE
	.align		4
.L_10:
        /*000c*/ 	.byte	0x04, 0x11
        /*000e*/ 	.short	(.L_12 - .L_11)
	.align		4
.L_11:
        /*0010*/ 	.word	index@(_Z24random_walk_kernel_basicPiS_Pyiiiii)
        /*0014*/ 	.word	0x00000000


	//----- nvinfo : EIATTR_MIN_STACK_SIZE
	.align		4
.L_12:
        /*0018*/ 	.byte	0x04, 0x12
        /*001a*/ 	.short	(.L_14 - .L_13)
	.align		4
.L_13:
        /*001c*/ 	.word	index@(_Z24random_walk_kernel_basicPiS_Pyiiiii)
        /*0020*/ 	.word	0x00000000
.L_14:


//--------------------- .nv.compat                --------------------------
	.section	.nv.compat,"",@"SHT_CUDA_COMPAT_INFO"
	.align	4
        /*0000*/ 	.byte	0x02, 0x09, 0x00, 0x00, 0x02, 0x02, 0x01, 0x00, 0x02, 0x05, 0x05, 0x00, 0x03, 0x07, 0x01, 0x01
        /*0010*/ 	.byte	0x02, 0x03, 0x00, 0x00, 0x02, 0x06, 0x01, 0x00, 0x04, 0x0b, 0x08, 0x00, 0x09, 0x00, 0x00, 0x00
        /*0020*/ 	.byte	0x00, 0x00, 0x00, 0x00


//--------------------- .nv.info._Z24random_walk_kernel_basicPiS_Pyiiiii --------------------------
	.section	.nv.info._Z24random_walk_kernel_basicPiS_Pyiiiii,"",@"SHT_CUDA_INFO"
	.sectionflags	@""
	.align	4


	//----- nvinfo : EIATTR_CUDA_API_VERSION
	.align		4
        /*0000*/ 	.byte	0x04, 0x37
        /*0002*/ 	.short	(.L_16 - .L_15)
.L_15:
        /*0004*/ 	.word	0x00000082


	//----- nvinfo : EIATTR_KPARAM_INFO
	.align		4
.L_16:
        /*0008*/ 	.byte	0x04, 0x17
        /*000a*/ 	.short	(.L_18 - .L_17)
.L_17:
        /*000c*/ 	.word	0x00000000
        /*0010*/ 	.short	0x0007
        /*0012*/ 	.short	0x0028
        /*0014*/ 	.byte	0x00, 0xf0, 0x11, 0x00


	//----- nvinfo : EIATTR_KPARAM_INFO
	.align		4
.L_18:
        /*0018*/ 	.byte	0x04, 0x17
        /*001a*/ 	.short	(.L_20 - .L_19)
.L_19:
        /*001c*/ 	.word	0x00000000
        /*0020*/ 	.short	0x0006
        /*0022*/ 	.short	0x0024
        /*0024*/ 	.byte	0x00, 0xf0, 0x11, 0x00


	//----- nvinfo : EIATTR_KPARAM_INFO
	.align		4
.L_20:
        /*0028*/ 	.byte	0x04, 0x17
        /*002a*/ 	.short	(.L_22 - .L_21)
.L_21:
        /*002c*/ 	.word	0x00000000
        /*0030*/ 	.short	0x0005
        /*0032*/ 	.short	0x0020
        /*0034*/ 	.byte	0x00, 0xf0, 0x11, 0x00


	//----- nvinfo : EIATTR_KPARAM_INFO
	.align		4
.L_22:
        /*0038*/ 	.byte	0x04, 0x17
        /*003a*/ 	.short	(.L_24 - .L_23)
.L_23:
        /*003c*/ 	.word	0x00000000
        /*0040*/ 	.short	0x0004
        /*0042*/ 	.short	0x001c
        /*0044*/ 	.byte	0x00, 0xf0, 0x11, 0x00


	//----- nvinfo : EIATTR_KPARAM_INFO
	.align		4
.L_24:
        /*0048*/ 	.byte	0x04, 0x17
        /*004a*/ 	.short	(.L_26 - .L_25)
.L_25:
        /*004c*/ 	.word	0x00000000
        /*0050*/ 	.short	0x0003
        /*0052*/ 	.short	0x0018
        /*0054*/ 	.byte	0x00, 0xf0, 0x11, 0x00


	//----- nvinfo : EIATTR_KPARAM_INFO
	.align		4
.L_26:
        /*0058*/ 	.byte	0x04, 0x17
        /*005a*/ 	.short	(.L_28 - .L_27)
.L_27:
        /*005c*/ 	.word	0x00000000
        /*0060*/ 	.short	0x0002
        /*0062*/ 	.short	0x0010
        /*0064*/ 	.byte	0x00, 0xf5, 0x21, 0x00


	//----- nvinfo : EIATTR_KPARAM_INFO
	.align		4
.L_28:
        /*0068*/ 	.byte	0x04, 0x17
        /*006a*/ 	.short	(.L_30 - .L_29)
.L_29:
        /*006c*/ 	.word	0x00000000
        /*0070*/ 	.short	0x0001
        /*0072*/ 	.short	0x0008
        /*0074*/ 	.byte	0x00, 0xf5, 0x21, 0x00


	//----- nvinfo : EIATTR_KPARAM_INFO
	.align		4
.L_30:
        /*0078*/ 	.byte	0x04, 0x17
        /*007a*/ 	.short	(.L_32 - .L_31)
.L_31:
        /*007c*/ 	.word	0x00000000
        /*0080*/ 	.short	0x0000
        /*0082*/ 	.short	0x0000
        /*0084*/ 	.byte	0x00, 0xf5, 0x21, 0x00


	//----- nvinfo : EIATTR_SPARSE_MMA_MASK
	.align		4
.L_32:
        /*0088*/ 	.byte	0x03, 0x50
        /*008a*/ 	.short	0x0000


	//----- nvinfo : EIATTR_MAXREG_COUNT
	.align		4
        /*008c*/ 	.byte	0x03, 0x1b
        /*008e*/ 	.short	0x00ff


	//----- nvinfo : EIATTR_MERCURY_ISA_VERSION
	.align		4
        /*0090*/ 	.byte	0x03, 0x5f
        /*0092*/ 	.short	0x0101


	//----- nvinfo : EIATTR_INT_WARP_WIDE_INSTR_OFFSETS
	.align		4
        /*0094*/ 	.byte	0x04, 0x31
        /*0096*/ 	.short	(.L_34 - .L_33)


	//   ....[0]....
.L_33:
        /*0098*/ 	.word	0x000002a0


	//----- nvinfo : EIATTR_VRC_CTA_INIT_COUNT
	.align		4
.L_34:
        /*009c*/ 	.byte	0x02, 0x4a
	.zero		1
	.zero		1


	//----- nvinfo : EIATTR_EXIT_INSTR_OFFSETS
	.align		4
        /*00a0*/ 	.byte	0x04, 0x1c
        /*00a2*/ 	.short	(.L_36 - .L_35)


	//   ....[0]....
.L_35:
        /*00a4*/ 	.word	0x00000070


	//   ....[1]....
        /*00a8*/ 	.word	0x00000a40


	//----- nvinfo : EIATTR_CRS_STACK_SIZE
	.align		4
.L_36:
        /*00ac*/ 	.byte	0x04, 0x1e
        /*00ae*/ 	.short	(.L_38 - .L_37)
.L_37:
        /*00b0*/ 	.word	0x00000000


	//----- nvinfo : EIATTR_CBANK_PARAM_SIZE
	.align		4
.L_38:
        /*00b4*/ 	.byte	0x03, 0x19
        /*00b6*/ 	.short	0x002c


	//----- nvinfo : EIATTR_PARAM_CBANK
	.align		4
        /*00b8*/ 	.byte	0x04, 0x0a
        /*00ba*/ 	.short	(.L_40 - .L_39)
	.align		4
.L_39:
        /*00bc*/ 	.word	index@(.nv.constant0._Z24random_walk_kernel_basicPiS_Pyiiiii)
        /*00c0*/ 	.short	0x0380
        /*00c2*/ 	.short	0x002c


	//----- nvinfo : EIATTR_SW_WAR
	.align		4
.L_40:
        /*00c4*/ 	.byte	0x04, 0x36
        /*00c6*/ 	.short	(.L_42 - .L_41)
.L_41:
        /*00c8*/ 	.word	0x00000008
.L_42:


//--------------------- .nv.callgraph             --------------------------
	.section	.nv.callgraph,"",@"SHT_CUDA_CALLGRAPH"
	.align	4
	.sectionentsize	8
	.align		4
        /*0000*/ 	.word	0x00000000
	.align		4
        /*0004*/ 	.word	0xffffffff
	.align		4
        /*0008*/ 	.word	0x00000000
	.align		4
        /*000c*/ 	.word	0xfffffffe
	.align		4
        /*0010*/ 	.word	0x00000000
	.align		4
        /*0014*/ 	.word	0xfffffffd
	.align		4
        /*0018*/ 	.word	0x00000000
	.align		4
        /*001c*/ 	.word	0xfffffffc


//--------------------- .nv.constant4             --------------------------
	.section	.nv.constant4,"a",@progbits
	.align	8
	.align		8
.nv.constant4:
        /*0000*/ 	.dword	precalc_xorwow_matrix
	.align		8
        /*0008*/ 	.dword	precalc_xorwow_offset_matrix
	.align		8
        /*0010*/ 	.dword	mrg32k3aM1
	.align		8
        /*0018*/ 	.dword	mrg32k3aM2
	.align		8
        /*0020*/ 	.dword	mrg32k3aM1SubSeq
	.align		8
        /*0028*/ 	.dword	mrg32k3aM2SubSeq
	.align		8
        /*0030*/ 	.dword	mrg32k3aM1Seq
	.align		8
        /*0038*/ 	.dword	mrg32k3aM2Seq


//--------------------- .nv.constant3             --------------------------
	.section	.nv.constant3,"a",@progbits
	.align	8
.nv.constant3:
	.type		__cr_lgamma_table,@object
	.size		__cr_lgamma_table,(.L_8 - __cr_lgamma_table)
__cr_lgamma_table:
        /*0000*/ 	.byte	0x00, 0x00, 0x00, 0x00, 0x00, 0x00, 0x00, 0x00, 0x00, 0x00, 0x00, 0x00, 0x00, 0x00, 0x00, 0x00
        /*0010*/ 	.byte	0xef, 0x39, 0xfa, 0xfe, 0x42, 0x2e, 0xe6, 0x3f, 0x02, 0x20, 0x2a, 0xfa, 0x0b, 0xab, 0xfc, 0x3f
        /*0020*/ 	.byte	0xf9, 0x2c, 0x92, 0x7c, 0xa7, 0x6c, 0x09, 0x40, 0xc9, 0x79, 0x44, 0x3c, 0x64, 0x26, 0x13, 0x40
        /*0030*/ 	.byte	0xca, 0x01, 0xcf, 0x3a, 0x27, 0x51, 0x1a, 0x40, 0x30, 0xcc, 0x2d, 0xf3, 0xe1, 0x0c, 0x21, 0x40
        /*0040*/ 	.byte	0x0d, 0xb7, 0xfc, 0x82, 0x8e, 0x35, 0x25, 0x40
.L_8:


//--------------------- .text._Z24random_walk_kernel_basicPiS_Pyiiiii --------------------------
	.section	.text._Z24random_walk_kernel_basicPiS_Pyiiiii,"ax",@progbits
	.align	128
        .global         _Z24random_walk_kernel_basicPiS_Pyiiiii
        .type           _Z24random_walk_kernel_basicPiS_Pyiiiii,@function
        .size           _Z24random_walk_kernel_basicPiS_Pyiiiii,(.L_x_10 - _Z24random_walk_kernel_basicPiS_Pyiiiii)
        .other          _Z24random_walk_kernel_basicPiS_Pyiiiii,@"STO_CUDA_ENTRY STV_DEFAULT"
_Z24random_walk_kernel_basicPiS_Pyiiiii:
.text._Z24random_walk_kernel_basicPiS_Pyiiiii:
[----:B------:R-:W-:Y:S01]  /*0000*/  LDC R1, c[0x0][0x37c] ;  /* 0x0000df00ff017b82 */ /* 0x000fe20000000800 */
[----:B------:R-:W0:Y:S07]  /*0010*/  S2R R0, SR_TID.X ;  /* 0x0000000000007919 */ /* 0x000e2e0000002100 */
[----:B------:R-:W0:Y:S01]  /*0020*/  S2UR UR4, SR_CTAID.X ;  /* 0x00000000000479c3 */ /* 0x000e220000002500 */
[----:B------:R-:W1:Y:S07]  /*0030*/  LDCU UR5, c[0x0][0x39c] ;  /* 0x00007380ff0577ac */ /* 0x000e6e0008000800 */
[----:B------:R-:W0:Y:S02]  /*0040*/  LDC R11, c[0x0][0x360] ;  /* 0x0000d800ff0b7b82 */ /* 0x000e240000000800 */
[----:B0-----:R-:W-:-:S05]  /*0050*/  IMAD R11, R11, UR4, R0 ;  /* 0x000000040b0b7c24 */ /* 0x001fca000f8e0200 */
[----:B-1----:R-:W-:-:S13]  /*0060*/  ISETP.GE.AND P0, PT, R11, UR5, PT ;  /* 0x000000050b007c0c */ /* 0x002fda000bf06270 */
[----:B------:R-:W-:Y:S05]  /*0070*/  @P0 EXIT ;  /* 0x000000000000094d */ /* 0x000fea0003800000 */
[----:B------:R-:W0:Y:S01]  /*0080*/  LDC.64 R2, c[0x0][0x380] ;  /* 0x0000e000ff027b82 */ /* 0x000e220000000a00 */
[----:B------:R-:W1:Y:S01]  /*0090*/  LDCU.64 UR10, c[0x0][0x358] ;  /* 0x00006b00ff0a77ac */ /* 0x000e620008000a00 */
[----:B------:R-:W2:Y:S06]  /*00a0*/  LDCU UR4, c[0x0][0x3a0] ;  /* 0x00007400ff0477ac */ /* 0x000eac0008000800 */
[----:B------:R-:W3:Y:S01]  /*00b0*/  LDC.64 R4, c[0x0][0x388] ;  /* 0x0000e200ff047b82 */ /* 0x000ee20000000a00 */
[----:B0-----:R-:W-:-:S05]  /*00c0*/  IMAD.WIDE R2, R11, 0x4, R2 ;  /* 0x000000040b027825 */ /* 0x001fca00078e0202 */
[----:B-1----:R0:W5:Y:S01]  /*00d0*/  LDG.E R7, desc[UR10][R2.64] ;  /* 0x0000000a02077981 */ /* 0x002162000c1e1900 */
[----:B---3--:R-:W-:-:S05]  /*00e0*/  IMAD.WIDE R4, R11, 0x4, R4 ;  /* 0x000000040b047825 */ /* 0x008fca00078e0204 */
[----:B------:R0:W5:Y:S01]  /*00f0*/  LDG.E R9, desc[UR10][R4.64] ;  /* 0x0000000a04097981 */ /* 0x000162000c1e1900 */
[----:B--2---:R-:W-:-:S09]  /*0100*/  UISETP.GE.AND UP0, UPT, UR4, 0x1, UPT ;  /* 0x000000010400788c */ /* 0x004fd2000bf06270 */
[----:B0-----:R-:W-:Y:S05]  /*0110*/  BRA.U !UP0, `(.L_x_0) ;  /* 0x0000000908407547 */ /* 0x001fea000b800000 */
[----:B------:R-:W0:Y:S01]  /*0120*/  LDC R8, c[0x0][0x398] ;  /* 0x0000e600ff087b82 */ /* 0x000e220000000800 */
[----:B------:R-:W1:Y:S01]  /*0130*/  LDCU UR8, c[0x0][0x398] ;  /* 0x00007300ff0877ac */ /* 0x000e620008000800 */
[----:B------:R-:W-:Y:S01]  /*0140*/  VIADD R0, R11, 0x75bcd15 ;  /* 0x075bcd150b007836 */ /* 0x000fe20000000000 */
[----:B------:R-:W2:Y:S01]  /*0150*/  LDCU UR12, c[0x0][0x3a8] ;  /* 0x00007500ff0c77ac */ /* 0x000ea20008000800 */
[----:B------:R-:W3:Y:S01]  /*0160*/  LDCU.64 UR14, c[0x0][0x3a0] ;  /* 0x00007400ff0e77ac */ /* 0x000ee20008000a00 */
[----:B------:R-:W-:Y:S01]  /*0170*/  UMOV UR4, URZ ;  /* 0x000000ff00047c82 */ /* 0x000fe20008000000 */
[----:B-1----:R-:W-:-:S12]  /*0180*/  UIADD3 UR8, UPT, UPT, UR8, -0x1, URZ ;  /* 0xffffffff08087890 */ /* 0x002fd8000fffe0ff */
.L_x_8:
[----:B--2--5:R-:W-:Y:S01]  /*0190*/  ISETP.GE.AND P0, PT, R7, UR12, PT ;  /* 0x0000000c07007c0c */ /* 0x024fe2000bf06270 */
[----:B------:R-:W-:Y:S01]  /*01a0*/  IMAD.SHL.U32 R11, R0, 0x2000, RZ ;  /* 0x00002000000b7824 */ /* 0x000fe200078e00ff */
[----:B------:R-:W-:Y:S01]  /*01b0*/  ISETP.GE.AND P1, PT, R9, UR12, PT ;  /* 0x0000000c09007c0c */ /* 0x000fe2000bf26270 */
[----:B------:R-:W-:Y:S01]  /*01c0*/  UIADD3 UR4, UPT, UPT, UR4, 0x1, URZ ;  /* 0x0000000104047890 */ /* 0x000fe2000fffe0ff */
[----:B---3--:R-:W-:Y:S01]  /*01d0*/  ISETP.GE.AND P0, PT, R7, UR15, !P0 ;  /* 0x0000000f07007c0c */ /* 0x008fe2000c706270 */
[----:B------:R-:W-:Y:S01]  /*01e0*/  BSSY.RECONVERGENT B0, `(.L_x_1) ;  /* 0x0000017000007945 */ /* 0x000fe20003800200 */
[----:B------:R-:W-:Y:S01]  /*01f0*/  ISETP.GE.AND P1, PT, R9, UR15, !P1 ;  /* 0x0000000f09007c0c */ /* 0x000fe2000cf26270 */
[----:B------:R-:W-:Y:S01]  /*0200*/  UISETP.NE.AND UP0, UPT, UR4, UR14, UPT ;  /* 0x0000000e0400728c */ /* 0x000fe2000bf05270 */
[----:B------:R-:W-:Y:S02]  /*0210*/  LOP3.LUT R0, R11, R0, RZ, 0x3c, !PT ;  /* 0x000000000b007212 */ /* 0x000fe400078e3cff */
[----:B------:R-:W-:-:S02]  /*0220*/  PLOP3.LUT P0, PT, P0, P1, PT, 0x80, 0x8 ;  /* 0x000000000008781c */ /* 0x000fc40000703070 */
[----:B------:R-:W-:-:S04]  /*0230*/  SHF.R.U32.HI R11, RZ, 0x11, R0 ;  /* 0x00000011ff0b7819 */ /* 0x000fc80000011600 */
[----:B------:R-:W-:-:S04]  /*0240*/  LOP3.LUT R0, R11, R0, RZ, 0x3c, !PT ;  /* 0x000000000b007212 */ /* 0x000fc800078e3cff */
[----:B------:R-:W-:-:S04]  /*0250*/  LOP3.LUT R14, R0, 0x3, RZ, 0xc0, !PT ;  /* 0x00000003000e7812 */ /* 0x000fc800078ec0ff */
[----:B------:R-:W-:Y:S01]  /*0260*/  ISETP.GT.AND P1, PT, R14, 0x1, PT ;  /* 0x000000010e00780c */ /* 0x000fe20003f24270 */
[----:B------:R-:W-:-:S12]  /*0270*/  @!P0 BRA `(.L_x_2) ;  /* 0x0000000000348947 */ /* 0x000fd80003800000 */
[----:B------:R-:W1:Y:S01]  /*0280*/  S2R R6, SR_LANEID ;  /* 0x0000000000067919 */ /* 0x000e620000000000 */
[----:B------:R-:W2:Y:S01]  /*0290*/  LDC.64 R10, c[0x0][0x390] ;  /* 0x0000e400ff0a7b82 */ /* 0x000ea20000000a00 */
[----:B------:R-:W-:Y:S02]  /*02a0*/  VOTEU.ANY UR5, UPT, PT ;  /* 0x0000000000057886 */ /* 0x000fe400038e0100 */
[----:B------:R-:W-:Y:S02]  /*02b0*/  UPOPC UR6, UR5 ;  /* 0x00000005000672bf */ /* 0x000fe40008000000 */
[----:B------:R-:W-:Y:S02]  /*02c0*/  UFLO.U32 UR9, UR5 ;  /* 0x00000005000972bd */ /* 0x000fe400080e0000 */
[----:B------:R-:W-:Y:S01]  /*02d0*/  UIMAD.WIDE.U32 UR6, UR6, 0x1, URZ ;  /* 0x00000001060678a5 */ /* 0x000fe2000f8e00ff */
[----:B------:R-:W-:-:S03]  /*02e0*/  UMOV UR5, URZ ;  /* 0x000000ff00057c82 */ /* 0x000fc60008000000 */
[----:B------:R-:W-:Y:S02]  /*02f0*/  UIADD3 UR5, UPT, UPT, UR7, UR5, URZ ;  /* 0x0000000507057290 */ /* 0x000fe4000fffe0ff */
[----:B------:R-:W-:Y:S01]  /*0300*/  MOV R13, UR7 ;  /* 0x00000007000d7c02 */ /* 0x000fe20008000f00 */
[----:B------:R-:W-:-:S03]  /*0310*/  IMAD.U32 R12, RZ, RZ, UR6 ;  /* 0x00000006ff0c7e24 */ /* 0x000fc6000f8e00ff */
[----:B------:R-:W-:Y:S01]  /*0320*/  IMAD.U32 R13, RZ, RZ, UR5 ;  /* 0x00000005ff0d7e24 */ /* 0x000fe2000f8e00ff */
[----:B-1----:R-:W-:-:S13]  /*0330*/  ISETP.EQ.U32.AND P0, PT, R6, UR9, PT ;  /* 0x0000000906007c0c */ /* 0x002fda000bf02070 */
[----:B--2---:R1:W-:Y:S02]  /*0340*/  @P0 REDG.E.ADD.64.STRONG.GPU desc[UR10][R10.64], R12 ;  /* 0x0000000c0a00098e */ /* 0x0043e4000c12e50a */
.L_x_2:
[----:B------:R-:W-:Y:S05]  /*0350*/  BSYNC.RECONVERGENT B0 ;  /* 0x0000000000007941 */ /* 0x000fea0003800200 */
.L_x_1:
[----:B------:R-:W-:Y:S04]  /*0360*/  BSSY.RECONVERGENT B0, `(.L_x_3) ;  /* 0x0000068000007945 */ /* 0x000fe80003800200 */
[----:B------:R-:W-:Y:S05]  /*0370*/  @P1 BRA `(.L_x_4) ;  /* 0x0000000000cc1947 */ /* 0x000fea0003800000 */
[----:B------:R-:W-:-:S13]  /*0380*/  ISETP.NE.AND P0, PT, R14, RZ, PT ;  /* 0x000000ff0e00720c */ /* 0x000fda0003f05270 */
[----:B------:R-:W-:Y:S05]  /*0390*/  @!P0 BRA `(.L_x_5) ;  /* 0x0000000000608947 */ /* 0x000fea0003800000 */
[----:B01----:R-:W-:Y:S02]  /*03a0*/  IABS R13, R8 ;  /* 0x00000008000d7213 */ /* 0x003fe40000000000 */
[----:B------:R-:W-:Y:S02]  /*03b0*/  IADD3 R9, PT, PT, R9, UR8, RZ ;  /* 0x0000000809097c10 */ /* 0x000fe4000fffe0ff */
[----:B------:R-:W0:Y:S02]  /*03c0*/  I2F.RP R6, R13 ;  /* 0x0000000d00067306 */ /* 0x000e240000209400 */
[----:B------:R-:W-:-:S06]  /*03d0*/  ISETP.GE.AND P2, PT, R9, RZ, PT ;  /* 0x000000ff0900720c */ /* 0x000fcc0003f46270 */
[----:B0-----:R-:W0:Y:S02]  /*03e0*/  MUFU.RCP R6, R6 ;  /* 0x0000000600067308 */ /* 0x001e240000001000 */
[----:B0-----:R-:W-:-:S06]  /*03f0*/  VIADD R10, R6, 0xffffffe ;  /* 0x0ffffffe060a7836 */ /* 0x001fcc0000000000 */
[----:B------:R0:W1:Y:S02]  /*0400*/  F2I.FTZ.U32.TRUNC.NTZ R11, R10 ;  /* 0x0000000a000b7305 */ /* 0x000064000021f000 */
[----:B0-----:R-:W-:Y:S02]  /*0410*/  IMAD.MOV.U32 R10, RZ, RZ, RZ ;  /* 0x000000ffff0a7224 */ /* 0x001fe400078e00ff */
[----:B-1----:R-:W-:-:S04]  /*0420*/  IMAD.MOV R12, RZ, RZ, -R11 ;  /* 0x000000ffff0c7224 */ /* 0x002fc800078e0a0b */
[----:B------:R-:W-:Y:S01]  /*0430*/  IMAD R15, R12, R13, RZ ;  /* 0x0000000d0c0f7224 */ /* 0x000fe200078e02ff */
[----:B------:R-:W-:-:S03]  /*0440*/  IABS R12, R9 ;  /* 0x00000009000c7213 */ /* 0x000fc60000000000 */
[----:B------:R-:W-:-:S06]  /*0450*/  IMAD.HI.U32 R11, R11, R15, R10 ;  /* 0x0000000f0b0b7227 */ /* 0x000fcc00078e000a */
[----:B------:R-:W-:-:S04]  /*0460*/  IMAD.HI.U32 R11, R11, R12, RZ ;  /* 0x0000000c0b0b7227 */ /* 0x000fc800078e00ff */
[----:B------:R-:W-:-:S04]  /*0470*/  IMAD.MOV R11, RZ, RZ, -R11 ;  /* 0x000000ffff0b7224 */ /* 0x000fc800078e0a0b */
[----:B------:R-:W-:-:S05]  /*0480*/  IMAD R6, R13, R11, R12 ;  /* 0x0000000b0d067224 */ /* 0x000fca00078e020c */
[----:B------:R-:W-:-:S13]  /*0490*/  ISETP.GT.U32.AND P0, PT, R13, R6, PT ;  /* 0x000000060d00720c */ /* 0x000fda0003f04070 */
[----:B------:R-:W-:Y:S01]  /*04a0*/  @!P0 IMAD.IADD R6, R6, 0x1, -R13 ;  /* 0x0000000106068824 */ /* 0x000fe200078e0a0d */
[----:B------:R-:W-:-:S04]  /*04b0*/  ISETP.NE.AND P0, PT, R8, RZ, PT ;  /* 0x000000ff0800720c */ /* 0x000fc80003f05270 */
[----:B------:R-:W-:-:S13]  /*04c0*/  ISETP.GT.U32.AND P1, PT, R13, R6, PT ;  /* 0x000000060d00720c */ /* 0x000fda0003f24070 */
[----:B------:R-:W-:-:S05]  /*04d0*/  @!P1 IADD3 R6, PT, PT, R6, -R13, RZ ;  /* 0x8000000d06069210 */ /* 0x000fca0007ffe0ff */
[----:B------:R-:W-:Y:S01]  /*04e0*/  @!P2 IMAD.MOV R6, RZ, RZ, -R6 ;  /* 0x000000ffff06a224 */ /* 0x000fe200078e0a06 */
[----:B------:R-:W-:-:S05]  /*04f0*/  @!P0 LOP3.LUT R6, RZ, R8, RZ, 0x33, !PT ;  /* 0x00000008ff068212 */ /* 0x000fca00078e33ff */
[----:B------:R-:W-:Y:S01]  /*0500*/  IMAD.MOV.U32 R9, RZ, RZ, R6 ;  /* 0x000000ffff097224 */ /* 0x000fe200078e0006 */
[----:B------:R-:W-:Y:S06]  /*0510*/  BRA `(.L_x_6) ;  /* 0x0000000400307947 */ /* 0x000fec0003800000 */
.L_x_5:
[----:B01----:R-:W-:Y:S01]  /*0520*/  IABS R13, R8 ;  /* 0x00000008000d7213 */ /* 0x003fe20000000000 */
[----:B------:R-:W-:Y:S01]  /*0530*/  VIADD R9, R9, 0x1 ;  /* 0x0000000109097836 */ /* 0x000fe20000000000 */
[----:B------:R-:W-:Y:S02]  /*0540*/  ISETP.NE.AND P2, PT, R8, RZ, PT ;  /* 0x000000ff0800720c */ /* 0x000fe40003f45270 */
[----:B------:R-:W0:Y:S02]  /*0550*/  I2F.RP R6, R13 ;  /* 0x0000000d00067306 */ /* 0x000e240000209400 */
[----:B------:R-:W-:Y:S02]  /*0560*/  IABS R14, R9 ;  /* 0x00000009000e7213 */ /* 0x000fe40000000000 */
[----:B------:R-:W-:-:S04]  /*0570*/  ISETP.GE.AND P1, PT, R9, RZ, PT ;  /* 0x000000ff0900720c */ /* 0x000fc80003f26270 */
[----:B0-----:R-:W0:Y:S02]  /*0580*/  MUFU.RCP R6, R6 ;  /* 0x0000000600067308 */ /* 0x001e240000001000 */
[----:B0-----:R-:W-:-:S06]  /*0590*/  VIADD R12, R6, 0xffffffe ;  /* 0x0ffffffe060c7836 */ /* 0x001fcc0000000000 */
[----:B------:R-:W0:Y:S02]  /*05a0*/  F2I.FTZ.U32.TRUNC.NTZ R11, R12 ;  /* 0x0000000c000b7305 */ /* 0x000e24000021f000 */
[----:B0-----:R-:W-:-:S05]  /*05b0*/  IADD3 R10, PT, PT, RZ, -R11, RZ ;  /* 0x8000000bff0a7210 */ /* 0x001fca0007ffe0ff */
[----:B------:R-:W-:Y:S02]  /*05c0*/  IMAD R15, R10, R13, RZ ;  /* 0x0000000d0a0f7224 */ /* 0x000fe400078e02ff */
[----:B------:R-:W-:-:S04]  /*05d0*/  IMAD.MOV.U32 R10, RZ, RZ, RZ ;  /* 0x000000ffff0a7224 */ /* 0x000fc800078e00ff */
[----:B------:R-:W-:-:S04]  /*05e0*/  IMAD.HI.U32 R15, R11, R15, R10 ;  /* 0x0000000f0b0f7227 */ /* 0x000fc800078e000a */
[----:B------:R-:W-:-:S04]  /*05f0*/  IMAD.MOV.U32 R10, RZ, RZ, R14 ;  /* 0x000000ffff0a7224 */ /* 0x000fc800078e000e */
[----:B------:R-:W-:-:S05]  /*0600*/  IMAD.HI.U32 R6, R15, R10, RZ ;  /* 0x0000000a0f067227 */ /* 0x000fca00078e00ff */
[----:B------:R-:W-:-:S05]  /*0610*/  IADD3 R11, PT, PT, -R6, RZ, RZ ;  /* 0x000000ff060b7210 */ /* 0x000fca0007ffe1ff */
[----:B------:R-:W-:-:S05]  /*0620*/  IMAD R6, R13, R11, R10 ;  /* 0x0000000b0d067224 */ /* 0x000fca00078e020a */
[----:B------:R-:W-:-:S13]  /*0630*/  ISETP.GT.U32.AND P0, PT, R13, R6, PT ;  /* 0x000000060d00720c */ /* 0x000fda0003f04070 */
[----:B------:R-:W-:-:S05]  /*0640*/  @!P0 IMAD.IADD R6, R6, 0x1, -R13 ;  /* 0x0000000106068824 */ /* 0x000fca00078e0a0d */
[----:B------:R-:W-:-:S13]  /*0650*/  ISETP.GT.U32.AND P0, PT, R13, R6, PT ;  /* 0x000000060d00720c */ /* 0x000fda0003f04070 */
[----:B------:R-:W-:-:S04]  /*0660*/  @!P0 IMAD.IADD R6, R6, 0x1, -R13 ;  /* 0x0000000106068824 */ /* 0x000fc800078e0a0d */
[----:B------:R-:W-:Y:S01]  /*0670*/  @!P1 IMAD.MOV R6, RZ, RZ, -R6 ;  /* 0x000000ffff069224 */ /* 0x000fe200078e0a06 */
[----:B------:R-:W-:-:S04]  /*0680*/  @!P2 LOP3.LUT R6, RZ, R8, RZ, 0x33, !PT ;  /* 0x00000008ff06a212 */ /* 0x000fc800078e33ff */
[----:B------:R-:W-:Y:S01]  /*0690*/  MOV R9, R6 ;  /* 0x0000000600097202 */ /* 0x000fe20000000f00 */
[----:B------:R-:W-:Y:S06]  /*06a0*/  BRA `(.L_x_6) ;  /* 0x0000000000cc7947 */ /* 0x000fec0003800000 */
.L_x_4:
[----:B------:R-:W-:-:S13]  /*06b0*/  ISETP.NE.AND P0, PT, R14, 0x2, PT ;  /* 0x000000020e00780c */ /* 0x000fda0003f05270 */
[----:B------:R-:W-:Y:S05]  /*06c0*/  @!P0 BRA `(.L_x_7) ;  /* 0x0000000000648947 */ /* 0x000fea0003800000 */
        /* <DEDUP_REMOVED lines=9> */
[----:B0-----:R-:W-:-:S04]  /*0760*/  IMAD.MOV R10, RZ, RZ, -R11 ;  /* 0x000000ffff0a7224 */ /* 0x001fc800078e0a0b */
[----:B------:R-:W-:Y:S02]  /*0770*/  IMAD R15, R10, R13, RZ ;  /* 0x0000000d0a0f7224 */ /* 0x000fe400078e02ff */
[----:B------:R-:W-:-:S05]  /*0780*/  HFMA2 R10, -RZ, RZ, 0, 0 ;  /* 0x00000000ff0a7431 */ /* 0x000fca00000001ff */
[----:B------:R-:W-:-:S04]  /*0790*/  IMAD.HI.U32 R15, R11, R15, R10 ;  /* 0x0000000f0b0f7227 */ /* 0x000fc800078e000a */
[----:B------:R-:W-:-:S04]  /*07a0*/  IMAD.MOV.U32 R10, RZ, RZ, R14 ;  /* 0x000000ffff0a7224 */ /* 0x000fc800078e000e */
[----:B------:R-:W-:-:S04]  /*07b0*/  IMAD.HI.U32 R6, R15, R10, RZ ;  /* 0x0000000a0f067227 */ /* 0x000fc800078e00ff */
[----:B------:R-:W-:-:S04]  /*07c0*/  IMAD.MOV R11, RZ, RZ, -R6 ;  /* 0x000000ffff0b7224 */ /* 0x000fc800078e0a06 */
[----:B------:R-:W-:-:S05]  /*07d0*/  IMAD R6, R13, R11, R10 ;  /* 0x0000000b0d067224 */ /* 0x000fca00078e020a */
[----:B------:R-:W-:-:S13]  /*07e0*/  ISETP.GT.U32.AND P0, PT, R13, R6, PT ;  /* 0x000000060d00720c */ /* 0x000fda0003f04070 */
[----:B------:R-:W-:-:S05]  /*07f0*/  @!P0 IMAD.IADD R6, R6, 0x1, -R13 ;  /* 0x0000000106068824 */ /* 0x000fca00078e0a0d */
[----:B------:R-:W-:-:S13]  /*0800*/  ISETP.GT.U32.AND P0, PT, R13, R6, PT ;  /* 0x000000060d00720c */ /* 0x000fda0003f04070 */
[----:B------:R-:W-:-:S05]  /*0810*/  @!P0 IADD3 R6, PT, PT, R6, -R13, RZ ;  /* 0x8000000d06068210 */ /* 0x000fca0007ffe0ff */
[----:B------:R-:W-:Y:S01]  /*0820*/  @!P1 IMAD.MOV R6, RZ, RZ, -R6 ;  /* 0x000000ffff069224 */ /* 0x000fe200078e0a06 */
[----:B------:R-:W-:-:S05]  /*0830*/  @!P2 LOP3.LUT R6, RZ, R8, RZ, 0x33, !PT ;  /* 0x00000008ff06a212 */ /* 0x000fca00078e33ff */
[----:B------:R-:W-:Y:S01]  /*0840*/  IMAD.MOV.U32 R7, RZ, RZ, R6 ;  /* 0x000000ffff077224 */ /* 0x000fe200078e0006 */
[----:B------:R-:W-:Y:S06]  /*0850*/  BRA `(.L_x_6) ;  /* 0x0000000000607947 */ /* 0x000fec0003800000 */
.L_x_7:
[----:B01----:R-:W-:Y:S01]  /*0860*/  IABS R13, R8 ;  /* 0x00000008000d7213 */ /* 0x003fe20000000000 */
[----:B------:R-:W-:Y:S01]  /*0870*/  VIADD R7, R7, UR8 ;  /* 0x0000000807077c36 */ /* 0x000fe20008000000 */
[----:B------:R-:W-:Y:S02]  /*0880*/  ISETP.NE.AND P2, PT, R8, RZ, PT ;  /* 0x000000ff0800720c */ /* 0x000fe40003f45270 */
[----:B------:R-:W0:Y:S02]  /*0890*/  I2F.RP R6, R13 ;  /* 0x0000000d00067306 */ /* 0x000e240000209400 */
[----:B------:R-:W-:Y:S02]  /*08a0*/  IABS R14, R7 ;  /* 0x00000007000e7213 */ /* 0x000fe40000000000 */
[----:B------:R-:W-:-:S04]  /*08b0*/  ISETP.GE.AND P1, PT, R7, RZ, PT ;  /* 0x000000ff0700720c */ /* 0x000fc80003f26270 */
[----:B0-----:R-:W0:Y:S02]  /*08c0*/  MUFU.RCP R6, R6 ;  /* 0x0000000600067308 */ /* 0x001e240000001000 */
[----:B0-----:R-:W-:-:S06]  /*08d0*/  IADD3 R12, PT, PT, R6, 0xffffffe, RZ ;  /* 0x0ffffffe060c7810 */ /* 0x001fcc0007ffe0ff */
[----:B------:R-:W0:Y:S02]  /*08e0*/  F2I.FTZ.U32.TRUNC.NTZ R11, R12 ;  /* 0x0000000c000b7305 */ /* 0x000e24000021f000 */
[----:B0-----:R-:W-:-:S04]  /*08f0*/  IMAD.MOV R10, RZ, RZ, -R11 ;  /* 0x000000ffff0a7224 */ /* 0x001fc800078e0a0b */
[----:B------:R-:W-:Y:S01]  /*0900*/  IMAD R15, R10, R13, RZ ;  /* 0x0000000d0a0f7224 */ /* 0x000fe200078e02ff */
[----:B------:R-:W-:-:S05]  /*0910*/  MOV R10, RZ ;  /* 0x000000ff000a7202 */ /* 0x000fca0000000f00 */
[----:B------:R-:W-:-:S04]  /*0920*/  IMAD.HI.U32 R15, R11, R15, R10 ;  /* 0x0000000f0b0f7227 */ /* 0x000fc800078e000a */
[----:B------:R-:W-:-:S04]  /*0930*/  IMAD.MOV.U32 R10, RZ, RZ, R14 ;  /* 0x000000ffff0a7224 */ /* 0x000fc800078e000e */
[----:B------:R-:W-:-:S04]  /*0940*/  IMAD.HI.U32 R6, R15, R10, RZ ;  /* 0x0000000a0f067227 */ /* 0x000fc800078e00ff */
[----:B------:R-:W-:-:S04]  /*0950*/  IMAD.MOV R11, RZ, RZ, -R6 ;  /* 0x000000ffff0b7224 */ /* 0x000fc800078e0a06 */
[----:B------:R-:W-:-:S05]  /*0960*/  IMAD R6, R13, R11, R10 ;  /* 0x0000000b0d067224 */ /* 0x000fca00078e020a */
[----:B------:R-:W-:-:S13]  /*0970*/  ISETP.GT.U32.AND P0, PT, R13, R6, PT ;  /* 0x000000060d00720c */ /* 0x000fda0003f04070 */
[----:B------:R-:W-:-:S04]  /*0980*/  @!P0 IADD3 R6, PT, PT, R6, -R13, RZ ;  /* 0x8000000d06068210 */ /* 0x000fc80007ffe0ff */
[----:B------:R-:W-:-:S13]  /*0990*/  ISETP.GT.U32.AND P0, PT, R13, R6, PT ;  /* 0x000000060d00720c */ /* 0x000fda0003f04070 */
[----:B------:R-:W-:-:S04]  /*09a0*/  @!P0 IMAD.IADD R6, R6, 0x1, -R13 ;  /* 0x0000000106068824 */ /* 0x000fc800078e0a0d */
[----:B------:R-:W-:Y:S01]  /*09b0*/  @!P1 IMAD.MOV R6, RZ, RZ, -R6 ;  /* 0x000000ffff069224 */ /* 0x000fe200078e0a06 */
[----:B------:R-:W-:-:S04]  /*09c0*/  @!P2 LOP3.LUT R6, RZ, R8, RZ, 0x33, !PT ;  /* 0x00000008ff06a212 */ /* 0x000fc800078e33ff */
[----:B------:R-:W-:-:S07]  /*09d0*/  MOV R7, R6 ;  /* 0x0000000600077202 */ /* 0x000fce0000000f00 */
.L_x_6:
[----:B------:R-:W-:Y:S05]  /*09e0*/  BSYNC.RECONVERGENT B0 ;  /* 0x0000000000007941 */ /* 0x000fea0003800200 */
.L_x_3:
[----:B------:R-:W-:-:S05]  /*09f0*/  IMAD.SHL.U32 R11, R0, 0x20, RZ ;  /* 0x00000020000b7824 */ /* 0x000fca00078e00ff */
[----:B------:R-:W-:Y:S01]  /*0a00*/  LOP3.LUT R0, R11, R0, RZ, 0x3c, !PT ;  /* 0x000000000b007212 */ /* 0x000fe200078e3cff */
[----:B------:R-:W-:Y:S06]  /*0a10*/  BRA.U UP0, `(.L_x_8) ;  /* 0xfffffff500dc7547 */ /* 0x000fec000b83ffff */
.L_x_0:
[----:B-----5:R-:W-:Y:S04]  /*0a20*/  STG.E desc[UR10][R2.64], R7 ;  /* 0x0000000702007986 */ /* 0x020fe8000c10190a */
[----:B------:R-:W-:Y:S01]  /*0a30*/  STG.E desc[UR10][R4.64], R9 ;  /* 0x0000000904007986 */ /* 0x000fe2000c10190a */
[----:B------:R-:W-:Y:S05]  /*0a40*/  EXIT ;  /* 0x000000000000794d */ /* 0x000fea0003800000 */
.L_x_9:
[----:B------:R-:W-:-:S00]  /*0a50*/  BRA `(.L_x_9) ;  /* 0xfffffffc00fc7947 */ /* 0x000fc0000383ffff */
[----:B------:R-:W-:-:S00]  /*0a60*/  NOP ;  /* 0x0000000000007918 */ /* 0x000fc00000000000 */
        /* <DEDUP_REMOVED lines=9> */
.L_x_10:


//--------------------- .nv.global.init           --------------------------
	.section	.nv.global.init,"aw",@progbits
	.align	4
.nv.global.init:
	.type		mrg32k3aM1SubSeq,@object
	.size		mrg32k3aM1SubSeq,(mrg32k3aM2SubSeq - mrg32k3aM1SubSeq)
mrg32k3aM1SubSeq:
        /*0000*/ 	.byte	0x0b, 0xcc, 0xee, 0x04, 0x73, 0x29, 0x8b, 0x6f, 0xf6, 0x53, 0x03, 0xf6, 0x23, 0xf6, 0xea, 0xda
        /* <DEDUP_REMOVED lines=125> */
	.type		mrg32k3aM2SubSeq,@object
	.size		mrg32k3aM2SubSeq,(mrg32k3aM1 - mrg32k3aM2SubSeq)
mrg32k3aM2SubSeq:
        /* <DEDUP_REMOVED lines=126> */
	.type		mrg32k3aM1,@object
	.size		mrg32k3aM1,(mrg32k3aM1Seq - mrg32k3aM1)
mrg32k3aM1:
        /* <DEDUP_REMOVED lines=144> */
	.type		mrg32k3aM1Seq,@object
	.size		mrg32k3aM1Seq,(mrg32k3aM2 - mrg32k3aM1Seq)
mrg32k3aM1Seq:
        /* <DEDUP_REMOVED lines=144> */
	.type		mrg32k3aM2,@object
	.size		mrg32k3aM2,(mrg32k3aM2Seq - mrg32k3aM2)
mrg32k3aM2:
        /* <DEDUP_REMOVED lines=144> */
	.type		mrg32k3aM2Seq,@object
	.size		mrg32k3aM2Seq,(precalc_xorwow_matrix - mrg32k3aM2Seq)
mrg32k3aM2Seq:
        /* <DEDUP_REMOVED lines=144> */
	.type		precalc_xorwow_matrix,@object
	.size		precalc_xorwow_matrix,(precalc_xorwow_offset_matrix - precalc_xorwow_matrix)
precalc_xorwow_matrix:
        /* <DEDUP_REMOVED lines=6400> */
	.type		precalc_xorwow_offset_matrix,@object
	.size		precalc_xorwow_offset_matrix,(.L_1 - precalc_xorwow_offset_matrix)
precalc_xorwow_offset_matrix:
        /* <DEDUP_REMOVED lines=6400> */
.L_1:


//--------------------- .nv.shared.reserved.0     --------------------------
	.section	.nv.shared.reserved.0,"aw",@nobits
	.weak		__nv_reservedSMEM_offset_0_alias
	.size		__nv_reservedSMEM_offset_0_alias, 0, 64
	.other		__nv_reservedSMEM_offset_0_alias,@"STO_CUDA_RESERVED_SHARED STV_DEFAULT"
__nv_reservedSMEM_offset_0_alias:
	.zero		0
	.zero		64


//--------------------- .nv.constant0._Z24random_walk_kernel_basicPiS_Pyiiiii --------------------------
	.section	.nv.constant0._Z24random_walk_kernel_basicPiS_Pyiiiii,"a",@progbits
	.sectionflags	@""
	.align	4
.nv.constant0._Z24random_walk_kernel_basicPiS_Pyiiiii:
	.zero		940


//--------------------- SYMBOLS --------------------------

	.type		.nv.reservedSmem.offset0,@object
	.size		.nv.reservedSmem.offset0,0x4
